//
// Generated by NVIDIA NVVM Compiler
//
// Compiler Build ID: CL-36424714
// Cuda compilation tools, release 13.0, V13.0.88
// Based on NVVM 20.0.0
//

.version 9.0
.target sm_100
.address_size 64

	// .globl	_Z20gaussianFilterKernelPfS_S_iii

.visible .entry _Z20gaussianFilterKernelPfS_S_iii(
	.param .u64 .ptr .align 1 _Z20gaussianFilterKernelPfS_S_iii_param_0,
	.param .u64 .ptr .align 1 _Z20gaussianFilterKernelPfS_S_iii_param_1,
	.param .u64 .ptr .align 1 _Z20gaussianFilterKernelPfS_S_iii_param_2,
	.param .u32 _Z20gaussianFilterKernelPfS_S_iii_param_3,
	.param .u32 _Z20gaussianFilterKernelPfS_S_iii_param_4,
	.param .u32 _Z20gaussianFilterKernelPfS_S_iii_param_5
)
{
	.reg .pred 	%p<91>;
	.reg .b32 	%r<86>;
	.reg .b32 	%f<99>;
	.reg .b64 	%rd<25>;

	ld.param.u64 	%rd10, [_Z20gaussianFilterKernelPfS_S_iii_param_0];
	ld.param.u64 	%rd9, [_Z20gaussianFilterKernelPfS_S_iii_param_1];
	ld.param.u64 	%rd11, [_Z20gaussianFilterKernelPfS_S_iii_param_2];
	ld.param.u32 	%r37, [_Z20gaussianFilterKernelPfS_S_iii_param_3];
	ld.param.u32 	%r40, [_Z20gaussianFilterKernelPfS_S_iii_param_4];
	ld.param.u32 	%r39, [_Z20gaussianFilterKernelPfS_S_iii_param_5];
	cvta.to.global.u64 	%rd1, %rd11;
	cvta.to.global.u64 	%rd2, %rd10;
	mov.u32 	%r41, %ctaid.x;
	mov.u32 	%r42, %ntid.x;
	mov.u32 	%r43, %tid.x;
	mad.lo.s32 	%r1, %r41, %r42, %r43;
	mov.u32 	%r44, %ctaid.y;
	mov.u32 	%r45, %ntid.y;
	mov.u32 	%r46, %tid.y;
	mad.lo.s32 	%r47, %r44, %r45, %r46;
	setp.ge.s32 	%p2, %r1, %r37;
	setp.ge.s32 	%p3, %r47, %r40;
	or.pred  	%p4, %p2, %p3;
	@%p4 bra 	$L__BB0_46;
	shr.u32 	%r48, %r39, 31;
	add.s32 	%r49, %r39, %r48;
	shr.s32 	%r3, %r49, 1;
	neg.s32 	%r4, %r3;
	setp.lt.s32 	%p5, %r39, -1;
	mov.f32 	%f97, 0f00000000;
	@%p5 bra 	$L__BB0_45;
	abs.s32 	%r5, %r3;
	add.s32 	%r6, %r3, %r5;
	add.s32 	%r50, %r6, 1;
	and.b32  	%r7, %r50, 7;
	mov.f32 	%f97, 0f00000000;
	mov.u32 	%r77, %r4;
$L__BB0_3:
	mov.u32 	%r8, %r77;
	setp.lt.u32 	%p6, %r6, 7;
	add.s32 	%r51, %r8, %r47;
	setp.gt.s32 	%p7, %r51, -1;
	setp.lt.s32 	%p8, %r51, %r40;
	and.pred  	%p1, %p7, %p8;
	add.s32 	%r52, %r8, %r3;
	mul.lo.s32 	%r78, %r52, %r39;
	add.s32 	%r11, %r78, %r3;
	mul.lo.s32 	%r12, %r51, %r37;
	mov.u32 	%r84, %r4;
	@%p6 bra 	$L__BB0_23;
	add.s32 	%r53, %r6, 1;
	and.b32  	%r54, %r53, -8;
	neg.s32 	%r81, %r54;
	sub.s32 	%r82, 3, %r3;
	sub.s32 	%r80, %r1, %r3;
	add.s32 	%r79, %r80, %r12;
$L__BB0_5:
	.pragma "nounroll";
	setp.gt.s32 	%p9, %r80, -1;
	setp.lt.s32 	%p10, %r80, %r37;
	and.pred  	%p11, %p9, %p10;
	and.pred  	%p12, %p11, %p1;
	mul.wide.s32 	%rd12, %r79, 4;
	add.s64 	%rd3, %rd2, %rd12;
	mul.wide.s32 	%rd13, %r78, 4;
	add.s64 	%rd4, %rd1, %rd13;
	not.pred 	%p13, %p12;
	@%p13 bra 	$L__BB0_7;
	ld.global.f32 	%f43, [%rd3];
	ld.global.f32 	%f44, [%rd4];
	fma.rn.f32 	%f97, %f43, %f44, %f97;
$L__BB0_7:
	add.s32 	%r55, %r80, 1;
	setp.gt.s32 	%p14, %r55, -1;
	setp.lt.s32 	%p15, %r55, %r37;
	and.pred  	%p16, %p14, %p15;
	and.pred  	%p17, %p16, %p1;
	not.pred 	%p18, %p17;
	@%p18 bra 	$L__BB0_9;
	ld.global.f32 	%f45, [%rd3+4];
	ld.global.f32 	%f46, [%rd4+4];
	fma.rn.f32 	%f97, %f45, %f46, %f97;
$L__BB0_9:
	add.s32 	%r56, %r80, 2;
	setp.gt.s32 	%p19, %r56, -1;
	setp.lt.s32 	%p20, %r56, %r37;
	and.pred  	%p21, %p19, %p20;
	and.pred  	%p22, %p21, %p1;
	not.pred 	%p23, %p22;
	@%p23 bra 	$L__BB0_11;
	ld.global.f32 	%f47, [%rd3+8];
	ld.global.f32 	%f48, [%rd4+8];
	fma.rn.f32 	%f97, %f47, %f48, %f97;
$L__BB0_11:
	add.s32 	%r57, %r80, 3;
	setp.gt.s32 	%p24, %r57, -1;
	setp.lt.s32 	%p25, %r57, %r37;
	and.pred  	%p26, %p24, %p25;
	and.pred  	%p27, %p26, %p1;
	not.pred 	%p28, %p27;
	@%p28 bra 	$L__BB0_13;
	ld.global.f32 	%f49, [%rd3+12];
	ld.global.f32 	%f50, [%rd4+12];
	fma.rn.f32 	%f97, %f49, %f50, %f97;
$L__BB0_13:
	add.s32 	%r58, %r80, 4;
	setp.gt.s32 	%p29, %r58, -1;
	setp.lt.s32 	%p30, %r58, %r37;
	and.pred  	%p31, %p29, %p30;
	and.pred  	%p32, %p31, %p1;
	not.pred 	%p33, %p32;
	@%p33 bra 	$L__BB0_15;
	ld.global.f32 	%f51, [%rd3+16];
	ld.global.f32 	%f52, [%rd4+16];
	fma.rn.f32 	%f97, %f51, %f52, %f97;
$L__BB0_15:
	add.s32 	%r59, %r80, 5;
	setp.gt.s32 	%p34, %r59, -1;
	setp.lt.s32 	%p35, %r59, %r37;
	and.pred  	%p36, %p34, %p35;
	and.pred  	%p37, %p36, %p1;
	not.pred 	%p38, %p37;
	@%p38 bra 	$L__BB0_17;
	ld.global.f32 	%f53, [%rd3+20];
	ld.global.f32 	%f54, [%rd4+20];
	fma.rn.f32 	%f97, %f53, %f54, %f97;
$L__BB0_17:
	add.s32 	%r60, %r80, 6;
	setp.gt.s32 	%p39, %r60, -1;
	setp.lt.s32 	%p40, %r60, %r37;
	and.pred  	%p41, %p39, %p40;
	and.pred  	%p42, %p41, %p1;
	not.pred 	%p43, %p42;
	@%p43 bra 	$L__BB0_19;
	ld.global.f32 	%f55, [%rd3+24];
	ld.global.f32 	%f56, [%rd4+24];
	fma.rn.f32 	%f97, %f55, %f56, %f97;
$L__BB0_19:
	add.s32 	%r61, %r80, 7;
	setp.gt.s32 	%p44, %r61, -1;
	setp.lt.s32 	%p45, %r61, %r37;
	and.pred  	%p46, %p44, %p45;
	and.pred  	%p47, %p46, %p1;
	not.pred 	%p48, %p47;
	@%p48 bra 	$L__BB0_21;
	ld.global.f32 	%f57, [%rd3+28];
	ld.global.f32 	%f58, [%rd4+28];
	fma.rn.f32 	%f97, %f57, %f58, %f97;
$L__BB0_21:
	add.s32 	%r82, %r82, 8;
	add.s32 	%r81, %r81, 8;
	add.s32 	%r80, %r80, 8;
	add.s32 	%r79, %r79, 8;
	add.s32 	%r78, %r78, 8;
	setp.ne.s32 	%p49, %r81, 0;
	@%p49 bra 	$L__BB0_5;
	add.s32 	%r84, %r82, -3;
$L__BB0_23:
	setp.eq.s32 	%p50, %r7, 0;
	@%p50 bra 	$L__BB0_44;
	add.s32 	%r62, %r7, -1;
	setp.lt.u32 	%p51, %r62, 3;
	@%p51 bra 	$L__BB0_34;
	add.s32 	%r29, %r84, %r1;
	setp.gt.s32 	%p52, %r29, -1;
	setp.lt.s32 	%p53, %r29, %r37;
	and.pred  	%p54, %p52, %p53;
	and.pred  	%p55, %p54, %p1;
	add.s32 	%r63, %r29, %r12;
	mul.wide.s32 	%rd14, %r63, 4;
	add.s64 	%rd5, %rd2, %rd14;
	add.s32 	%r64, %r11, %r84;
	mul.wide.s32 	%rd15, %r64, 4;
	add.s64 	%rd6, %rd1, %rd15;
	not.pred 	%p56, %p55;
	@%p56 bra 	$L__BB0_27;
	ld.global.f32 	%f60, [%rd5];
	ld.global.f32 	%f61, [%rd6];
	fma.rn.f32 	%f97, %f60, %f61, %f97;
$L__BB0_27:
	add.s32 	%r65, %r29, 1;
	setp.gt.s32 	%p57, %r65, -1;
	setp.lt.s32 	%p58, %r65, %r37;
	and.pred  	%p59, %p57, %p58;
	and.pred  	%p60, %p59, %p1;
	not.pred 	%p61, %p60;
	@%p61 bra 	$L__BB0_29;
	ld.global.f32 	%f62, [%rd5+4];
	ld.global.f32 	%f63, [%rd6+4];
	fma.rn.f32 	%f97, %f62, %f63, %f97;
$L__BB0_29:
	add.s32 	%r66, %r29, 2;
	setp.gt.s32 	%p62, %r66, -1;
	setp.lt.s32 	%p63, %r66, %r37;
	and.pred  	%p64, %p62, %p63;
	and.pred  	%p65, %p64, %p1;
	not.pred 	%p66, %p65;
	@%p66 bra 	$L__BB0_31;
	ld.global.f32 	%f64, [%rd5+8];
	ld.global.f32 	%f65, [%rd6+8];
	fma.rn.f32 	%f97, %f64, %f65, %f97;
$L__BB0_31:
	add.s32 	%r67, %r29, 3;
	setp.gt.s32 	%p67, %r67, -1;
	setp.lt.s32 	%p68, %r67, %r37;
	and.pred  	%p69, %p67, %p68;
	and.pred  	%p70, %p69, %p1;
	not.pred 	%p71, %p70;
	@%p71 bra 	$L__BB0_33;
	ld.global.f32 	%f66, [%rd5+12];
	ld.global.f32 	%f67, [%rd6+12];
	fma.rn.f32 	%f97, %f66, %f67, %f97;
$L__BB0_33:
	add.s32 	%r84, %r84, 4;
$L__BB0_34:
	add.s32 	%r69, %r6, 1;
	and.b32  	%r68, %r69, 3;
	setp.eq.s32 	%p72, %r68, 0;
	@%p72 bra 	$L__BB0_44;
	setp.eq.s32 	%p73, %r68, 1;
	@%p73 bra 	$L__BB0_41;
	add.s32 	%r32, %r84, %r1;
	setp.gt.s32 	%p74, %r32, -1;
	setp.lt.s32 	%p75, %r32, %r37;
	and.pred  	%p76, %p74, %p75;
	and.pred  	%p77, %p76, %p1;
	add.s32 	%r70, %r32, %r12;
	mul.wide.s32 	%rd16, %r70, 4;
	add.s64 	%rd7, %rd2, %rd16;
	add.s32 	%r71, %r11, %r84;
	mul.wide.s32 	%rd17, %r71, 4;
	add.s64 	%rd8, %rd1, %rd17;
	not.pred 	%p78, %p77;
	@%p78 bra 	$L__BB0_38;
	ld.global.f32 	%f69, [%rd7];
	ld.global.f32 	%f70, [%rd8];
	fma.rn.f32 	%f97, %f69, %f70, %f97;
$L__BB0_38:
	add.s32 	%r72, %r32, 1;
	setp.gt.s32 	%p79, %r72, -1;
	setp.lt.s32 	%p80, %r72, %r37;
	and.pred  	%p81, %p79, %p80;
	and.pred  	%p82, %p81, %p1;
	not.pred 	%p83, %p82;
	@%p83 bra 	$L__BB0_40;
	ld.global.f32 	%f71, [%rd7+4];
	ld.global.f32 	%f72, [%rd8+4];
	fma.rn.f32 	%f97, %f71, %f72, %f97;
$L__BB0_40:
	add.s32 	%r84, %r84, 2;
$L__BB0_41:
	and.b32  	%r73, %r6, 1;
	setp.eq.b32 	%p84, %r73, 1;
	@%p84 bra 	$L__BB0_44;
	add.s32 	%r35, %r84, %r1;
	setp.gt.s32 	%p85, %r35, -1;
	setp.lt.s32 	%p86, %r35, %r37;
	and.pred  	%p87, %p85, %p86;
	and.pred  	%p88, %p87, %p1;
	not.pred 	%p89, %p88;
	@%p89 bra 	$L__BB0_44;
	add.s32 	%r74, %r11, %r84;
	add.s32 	%r75, %r35, %r12;
	mul.wide.s32 	%rd18, %r75, 4;
	add.s64 	%rd19, %rd2, %rd18;
	ld.global.f32 	%f73, [%rd19];
	mul.wide.s32 	%rd20, %r74, 4;
	add.s64 	%rd21, %rd1, %rd20;
	ld.global.f32 	%f74, [%rd21];
	fma.rn.f32 	%f97, %f73, %f74, %f97;
$L__BB0_44:
	add.s32 	%r77, %r8, 1;
	setp.ne.s32 	%p90, %r8, %r5;
	@%p90 bra 	$L__BB0_3;
$L__BB0_45:
	mad.lo.s32 	%r76, %r37, %r47, %r1;
	cvta.to.global.u64 	%rd22, %rd9;
	mul.wide.s32 	%rd23, %r76, 4;
	add.s64 	%rd24, %rd22, %rd23;
	st.global.f32 	[%rd24], %f97;
$L__BB0_46:
	ret;

}


// ===== COMPILED SASS (sm_100) =====

	.target	sm_100

	.elftype	@"ET_EXEC"


//--------------------- .note.nv.tkinfo           --------------------------
	.section	.note.nv.tkinfo,"",@"SHT_NOTE"
	.sectionflags	@"SHF_NOTE_NV_TKINFO"
	.tkinfo
        /*0018*/ 	.word	0x00000002
        /*0030*/ 	.string	""
        /*0030*/ 	.string	"ptxas"
        /*0030*/ 	.string	"Cuda compilation tools, release 13.0, V13.0.88"
        /*0030*/ 	.string	"Build cuda_13.0.r13.0/compiler.36424714_0"
        /*0030*/ 	.string	"-arch sm_100 -m 64 "



//--------------------- .note.nv.cuinfo           --------------------------
	.section	.note.nv.cuinfo,"",@"SHT_NOTE"
	.sectionflags	@"SHF_NOTE_NV_CUINFO"
        /*0018*/ 	.short	0x0002
        /*001a*/ 	.short	0x0064
        /*001c*/ 	.short	0x0082
	.zero		2


//--------------------- .nv.info                  --------------------------
	.section	.nv.info,"",@"SHT_CUDA_INFO"
	.align	4


	//----- nvinfo : EIATTR_REGCOUNT
	.align		4
        /*0000*/ 	.byte	0x04, 0x2f
        /*0002*/ 	.short	(.L_1 - .L_0)
	.align		4
.L_0:
        /*0004*/ 	.word	index@(_Z20gaussianFilterKernelPfS_S_iii)
        /*0008*/ 	.word	0x0000001e


	//----- nvinfo : EIATTR_FRAME_SIZE
	.align		4
.L_1:
        /*000c*/ 	.byte	0x04, 0x11
        /*000e*/ 	.short	(.L_3 - .L_2)
	.align		4
.L_2:
        /*0010*/ 	.word	index@(_Z20gaussianFilterKernelPfS_S_iii)
        /*0014*/ 	.word	0x00000000


	//----- nvinfo : EIATTR_MIN_STACK_SIZE
	.align		4
.L_3:
        /*0018*/ 	.byte	0x04, 0x12
        /*001a*/ 	.short	(.L_5 - .L_4)
	.align		4
.L_4:
        /*001c*/ 	.word	index@(_Z20gaussianFilterKernelPfS_S_iii)
        /*0020*/ 	.word	0x00000000
.L_5:


//--------------------- .nv.compat                --------------------------
	.section	.nv.compat,"",@"SHT_CUDA_COMPAT_INFO"
	.align	4
        /*0000*/ 	.byte	0x02, 0x09, 0x00, 0x00, 0x02, 0x02, 0x01, 0x00, 0x02, 0x05, 0x05, 0x00, 0x03, 0x07, 0x01, 0x01
        /*0010*/ 	.byte	0x02, 0x03, 0x00, 0x00, 0x02, 0x06, 0x01, 0x00, 0x04, 0x0b, 0x08, 0x00, 0x09, 0x00, 0x00, 0x00
        /*0020*/ 	.byte	0x00, 0x00, 0x00, 0x00


//--------------------- .nv.info._Z20gaussianFilterKernelPfS_S_iii --------------------------
	.section	.nv.info._Z20gaussianFilterKernelPfS_S_iii,"",@"SHT_CUDA_INFO"
	.sectionflags	@""
	.align	4


	//----- nvinfo : EIATTR_CUDA_API_VERSION
	.align		4
        /*0000*/ 	.byte	0x04, 0x37
        /*0002*/ 	.short	(.L_7 - .L_6)
.L_6:
        /*0004*/ 	.word	0x00000082


	//----- nvinfo : EIATTR_KPARAM_INFO
	.align		4
.L_7:
        /*0008*/ 	.byte	0x04, 0x17
        /*000a*/ 	.short	(.L_9 - .L_8)
.L_8:
        /*000c*/ 	.word	0x00000000
        /*0010*/ 	.short	0x0005
        /*0012*/ 	.short	0x0020
        /*0014*/ 	.byte	0x00, 0xf0, 0x11, 0x00


	//----- nvinfo : EIATTR_KPARAM_INFO
	.align		4
.L_9:
        /*0018*/ 	.byte	0x04, 0x17
        /*001a*/ 	.short	(.L_11 - .L_10)
.L_10:
        /*001c*/ 	.word	0x00000000
        /*0020*/ 	.short	0x0004
        /*0022*/ 	.short	0x001c
        /*0024*/ 	.byte	0x00, 0xf0, 0x11, 0x00


	//----- nvinfo : EIATTR_KPARAM_INFO
	.align		4
.L_11:
        /*0028*/ 	.byte	0x04, 0x17
        /*002a*/ 	.short	(.L_13 - .L_12)
.L_12:
        /*002c*/ 	.word	0x00000000
        /*0030*/ 	.short	0x0003
        /*0032*/ 	.short	0x0018
        /*0034*/ 	.byte	0x00, 0xf0, 0x11, 0x00


	//----- nvinfo : EIATTR_KPARAM_INFO
	.align		4
.L_13:
        /*0038*/ 	.byte	0x04, 0x17
        /*003a*/ 	.short	(.L_15 - .L_14)
.L_14:
        /*003c*/ 	.word	0x00000000
        /*0040*/ 	.short	0x0002
        /*0042*/ 	.short	0x0010
        /*0044*/ 	.byte	0x00, 0xf5, 0x21, 0x00


	//----- nvinfo : EIATTR_KPARAM_INFO
	.align		4
.L_15:
        /*0048*/ 	.byte	0x04, 0x17
        /*004a*/ 	.short	(.L_17 - .L_16)
.L_16:
        /*004c*/ 	.word	0x00000000
        /*0050*/ 	.short	0x0001
        /*0052*/ 	.short	0x0008
        /*0054*/ 	.byte	0x00, 0xf5, 0x21, 0x00


	//----- nvinfo : EIATTR_KPARAM_INFO
	.align		4
.L_17:
        /*0058*/ 	.byte	0x04, 0x17
        /*005a*/ 	.short	(.L_19 - .L_18)
.L_18:
        /*005c*/ 	.word	0x00000000
        /*0060*/ 	.short	0x0000
        /*0062*/ 	.short	0x0000
        /*0064*/ 	.byte	0x00, 0xf5, 0x21, 0x00


	//----- nvinfo : EIATTR_SPARSE_MMA_MASK
	.align		4
.L_19:
        /*0068*/ 	.byte	0x03, 0x50
        /*006a*/ 	.short	0x0000


	//----- nvinfo : EIATTR_MAXREG_COUNT
	.align		4
        /*006c*/ 	.byte	0x03, 0x1b
        /*006e*/ 	.short	0x00ff


	//----- nvinfo : EIATTR_MERCURY_ISA_VERSION
	.align		4
        /*0070*/ 	.byte	0x03, 0x5f
        /*0072*/ 	.short	0x0101


	//----- nvinfo : EIATTR_VRC_CTA_INIT_COUNT
	.align		4
        /*0074*/ 	.byte	0x02, 0x4a
	.zero		1
	.zero		1


	//----- nvinfo : EIATTR_EXIT_INSTR_OFFSETS
	.align		4
        /*0078*/ 	.byte	0x04, 0x1c
        /*007a*/ 	.short	(.L_21 - .L_20)


	//   ....[0]....
.L_20:
        /*007c*/ 	.word	0x000000c0


	//   ....[1]....
        /*0080*/ 	.word	0x00000d20


	//----- nvinfo : EIATTR_CRS_STACK_SIZE
	.align		4
.L_21:
        /*0084*/ 	.byte	0x04, 0x1e
        /*0086*/ 	.short	(.L_23 - .L_22)
.L_22:
        /*0088*/ 	.word	0x00000000


	//----- nvinfo : EIATTR_CBANK_PARAM_SIZE
	.align		4
.L_23:
        /*008c*/ 	.byte	0x03, 0x19
        /*008e*/ 	.short	0x0024


	//----- nvinfo : EIATTR_PARAM_CBANK
	.align		4
        /*0090*/ 	.byte	0x04, 0x0a
        /*0092*/ 	.short	(.L_25 - .L_24)
	.align		4
.L_24:
        /*0094*/ 	.word	index@(.nv.constant0._Z20gaussianFilterKernelPfS_S_iii)
        /*0098*/ 	.short	0x0380
        /*009a*/ 	.short	0x0024


	//----- nvinfo : EIATTR_SW_WAR
	.align		4
.L_25:
        /*009c*/ 	.byte	0x04, 0x36
        /*009e*/ 	.short	(.L_27 - .L_26)
.L_26:
        /*00a0*/ 	.word	0x00000008
.L_27:


//--------------------- .nv.callgraph             --------------------------
	.section	.nv.callgraph,"",@"SHT_CUDA_CALLGRAPH"
	.align	4
	.sectionentsize	8
	.align		4
        /*0000*/ 	.word	0x00000000
	.align		4
        /*0004*/ 	.word	0xffffffff
	.align		4
        /*0008*/ 	.word	0x00000000
	.align		4
        /*000c*/ 	.word	0xfffffffe
	.align		4
        /*0010*/ 	.word	0x00000000
	.align		4
        /*0014*/ 	.word	0xfffffffd
	.align		4
        /*0018*/ 	.word	0x00000000
	.align		4
        /*001c*/ 	.word	0xfffffffc


//--------------------- .text._Z20gaussianFilterKernelPfS_S_iii --------------------------
	.section	.text._Z20gaussianFilterKernelPfS_S_iii,"ax",@progbits
	.align	128
        .global         _Z20gaussianFilterKernelPfS_S_iii
        .type           _Z20gaussianFilterKernelPfS_S_iii,@function
        .size           _Z20gaussianFilterKernelPfS_S_iii,(.L_x_9 - _Z20gaussianFilterKernelPfS_S_iii)
        .other          _Z20gaussianFilterKernelPfS_S_iii,@"STO_CUDA_ENTRY STV_DEFAULT"
_Z20gaussianFilterKernelPfS_S_iii:
.text._Z20gaussianFilterKernelPfS_S_iii:
[----:B------:R-:W-:Y:S01]  /*0000*/  LDC R1, c[0x0][0x37c] ;  /* 0x0000df00ff017b82 */ /* 0x000fe20000000800 */
[----:B------:R-:W0:Y:S07]  /*0010*/  S2R R3, SR_TID.Y ;  /* 0x0000000000037919 */ /* 0x000e2e0000002200 */
[----:B------:R-:W1:Y:S01]  /*0020*/  LDC R11, c[0x0][0x360] ;  /* 0x0000d800ff0b7b82 */ /* 0x000e620000000800 */
[----:B------:R-:W2:Y:S01]  /*0030*/  LDCU.64 UR6, c[0x0][0x398] ;  /* 0x00007300ff0677ac */ /* 0x000ea20008000a00 */
[----:B------:R-:W1:Y:S06]  /*0040*/  S2R R2, SR_TID.X ;  /* 0x0000000000027919 */ /* 0x000e6c0000002100 */
[----:B------:R-:W0:Y:S08]  /*0050*/  S2UR UR5, SR_CTAID.Y ;  /* 0x00000000000579c3 */ /* 0x000e300000002600 */
[----:B------:R-:W0:Y:S08]  /*0060*/  LDC R0, c[0x0][0x364] ;  /* 0x0000d900ff007b82 */ /* 0x000e300000000800 */
[----:B------:R-:W1:Y:S01]  /*0070*/  S2UR UR4, SR_CTAID.X ;  /* 0x00000000000479c3 */ /* 0x000e620000002500 */
[----:B0-----:R-:W-:-:S05]  /*0080*/  IMAD R0, R0, UR5, R3 ;  /* 0x0000000500007c24 */ /* 0x001fca000f8e0203 */
[----:B--2---:R-:W-:Y:S01]  /*0090*/  ISETP.GE.AND P0, PT, R0, UR7, PT ;  /* 0x0000000700007c0c */ /* 0x004fe2000bf06270 */
[----:B-1----:R-:W-:-:S05]  /*00a0*/  IMAD R11, R11, UR4, R2 ;  /* 0x000000040b0b7c24 */ /* 0x002fca000f8e0202 */
[----:B------:R-:W-:-:S13]  /*00b0*/  ISETP.GE.OR P0, PT, R11, UR6, P0 ;  /* 0x000000060b007c0c */ /* 0x000fda0008706670 */
[----:B------:R-:W-:Y:S05]  /*00c0*/  @P0 EXIT ;  /* 0x000000000000094d */ /* 0x000fea0003800000 */
[----:B------:R-:W0:Y:S01]  /*00d0*/  LDC R12, c[0x0][0x3a0] ;  /* 0x0000e800ff0c7b82 */ /* 0x000e220000000800 */
[----:B------:R-:W1:Y:S01]  /*00e0*/  LDCU.64 UR4, c[0x0][0x358] ;  /* 0x00006b00ff0477ac */ /* 0x000e620008000a00 */
[----:B------:R-:W-:Y:S01]  /*00f0*/  IMAD.MOV.U32 R10, RZ, RZ, RZ ;  /* 0x000000ffff0a7224 */ /* 0x000fe200078e00ff */
[C---:B0-----:R-:W-:Y:S02]  /*0100*/  ISETP.GE.AND P0, PT, R12.reuse, -0x1, PT ;  /* 0xffffffff0c00780c */ /* 0x041fe40003f06270 */
[----:B------:R-:W-:-:S11]  /*0110*/  LEA.HI R12, R12, R12, RZ, 0x1 ;  /* 0x0000000c0c0c7211 */ /* 0x000fd600078f08ff */
[----:B-1----:R-:W-:Y:S05]  /*0120*/  @!P0 BRA `(.L_x_0) ;  /* 0x0000000800e88947 */ /* 0x002fea0003800000 */
[----:B------:R-:W-:Y:S01]  /*0130*/  SHF.R.S32.HI R12, RZ, 0x1, R12 ;  /* 0x00000001ff0c7819 */ /* 0x000fe2000001140c */
[----:B------:R-:W-:-:S03]  /*0140*/  IMAD.MOV.U32 R10, RZ, RZ, RZ ;  /* 0x000000ffff0a7224 */ /* 0x000fc600078e00ff */
[----:B------:R-:W-:Y:S01]  /*0150*/  IABS R13, R12 ;  /* 0x0000000c000d7213 */ /* 0x000fe20000000000 */
[----:B------:R-:W-:-:S04]  /*0160*/  IMAD.MOV R14, RZ, RZ, -R12 ;  /* 0x000000ffff0e7224 */ /* 0x000fc800078e0a0c */
[----:B------:R-:W-:Y:S02]  /*0170*/  IMAD.IADD R13, R12, 0x1, R13 ;  /* 0x000000010c0d7824 */ /* 0x000fe400078e020d */
[----:B------:R-:W-:Y:S02]  /*0180*/  IMAD.MOV.U32 R15, RZ, RZ, R14 ;  /* 0x000000ffff0f7224 */ /* 0x000fe400078e000e */
[----:B------:R-:W-:-:S05]  /*0190*/  VIADD R16, R13, 0x1 ;  /* 0x000000010d107836 */ /* 0x000fca0000000000 */
[----:B------:R-:W-:-:S07]  /*01a0*/  LOP3.LUT R16, R16, 0x7, RZ, 0xc0, !PT ;  /* 0x0000000710107812 */ /* 0x000fce00078ec0ff */
.L_x_7:
[----:B------:R-:W0:Y:S01]  /*01b0*/  LDCU UR6, c[0x0][0x39c] ;  /* 0x00007380ff0677ac */ /* 0x000e220008000800 */
[----:B------:R-:W-:Y:S01]  /*01c0*/  ISETP.GE.U32.AND P1, PT, R13, 0x7, PT ;  /* 0x000000070d00780c */ /* 0x000fe20003f26070 */
[--C-:B------:R-:W-:Y:S01]  /*01d0*/  IMAD.IADD R17, R0, 0x1, R15.reuse ;  /* 0x0000000100117824 */ /* 0x100fe200078e020f */
[----:B------:R-:W-:Y:S01]  /*01e0*/  IABS R4, R12 ;  /* 0x0000000c00047213 */ /* 0x000fe20000000000 */
[----:B------:R-:W1:Y:S01]  /*01f0*/  LDCU UR7, c[0x0][0x3a0] ;  /* 0x00007400ff0777ac */ /* 0x000e620008000800 */
[----:B------:R-:W-:Y:S01]  /*0200*/  IMAD.IADD R2, R12, 0x1, R15 ;  /* 0x000000010c027824 */ /* 0x000fe200078e020f */
[----:B------:R-:W-:Y:S02]  /*0210*/  MOV R6, R14 ;  /* 0x0000000e00067202 */ /* 0x000fe40000000f00 */
[C---:B------:R-:W-:Y:S01]  /*0220*/  ISETP.NE.AND P5, PT, R15.reuse, R4, PT ;  /* 0x000000040f00720c */ /* 0x040fe20003fa5270 */
[----:B------:R-:W-:Y:S01]  /*0230*/  VIADD R15, R15, 0x1 ;  /* 0x000000010f0f7836 */ /* 0x000fe20000000000 */
[----:B0-----:R-:W-:Y:S01]  /*0240*/  ISETP.GE.AND P0, PT, R17, UR6, PT ;  /* 0x0000000611007c0c */ /* 0x001fe2000bf06270 */
[----:B-1----:R-:W-:-:S03]  /*0250*/  IMAD R19, R2, UR7, RZ ;  /* 0x0000000702137c24 */ /* 0x002fc6000f8e02ff */
[----:B------:R-:W-:Y:S01]  /*0260*/  ISETP.GT.AND P0, PT, R17, -0x1, !P0 ;  /* 0xffffffff1100780c */ /* 0x000fe20004704270 */
[----:B------:R-:W-:Y:S01]  /*0270*/  IMAD.IADD R18, R12, 0x1, R19 ;  /* 0x000000010c127824 */ /* 0x000fe200078e0213 */
[----:B------:R-:W-:Y:S11]  /*0280*/  @!P1 BRA `(.L_x_1) ;  /* 0x00000004002c9947 */ /* 0x000ff60003800000 */
[----:B------:R-:W0:Y:S01]  /*0290*/  LDC.64 R4, c[0x0][0x380] ;  /* 0x0000e000ff047b82 */ /* 0x000e220000000a00 */
[----:B------:R-:W1:Y:S01]  /*02a0*/  LDCU UR6, c[0x0][0x398] ;  /* 0x00007300ff0677ac */ /* 0x000e620008000800 */
[----:B------:R-:W-:Y:S01]  /*02b0*/  VIADD R23, R13, 0x1 ;  /* 0x000000010d177836 */ /* 0x000fe20000000000 */
[----:B------:R-:W-:Y:S01]  /*02c0*/  IADD3 R22, PT, PT, -R12, 0x3, RZ ;  /* 0x000000030c167810 */ /* 0x000fe20007ffe1ff */
[----:B------:R-:W-:Y:S01]  /*02d0*/  IMAD.IADD R20, R11, 0x1, -R12 ;  /* 0x000000010b147824 */ /* 0x000fe200078e0a0c */
[----:B------:R-:W2:Y:S02]  /*02e0*/  LDCU UR7, c[0x0][0x398] ;  /* 0x00007300ff0777ac */ /* 0x000ea40008000800 */
[----:B------:R-:W-:Y:S01]  /*02f0*/  LOP3.LUT R23, R23, 0xfffffff8, RZ, 0xc0, !PT ;  /* 0xfffffff817177812 */ /* 0x000fe200078ec0ff */
[----:B------:R-:W3:Y:S04]  /*0300*/  LDC.64 R2, c[0x0][0x390] ;  /* 0x0000e400ff027b82 */ /* 0x000ee80000000a00 */
[----:B------:R-:W-:-:S02]  /*0310*/  IMAD.MOV R23, RZ, RZ, -R23 ;  /* 0x000000ffff177224 */ /* 0x000fc400078e0a17 */
[----:B-1----:R-:W-:-:S07]  /*0320*/  IMAD R21, R17, UR6, R20 ;  /* 0x0000000611157c24 */ /* 0x002fce000f8e0214 */
.L_x_2:
[----:B--2---:R-:W-:Y:S01]  /*0330*/  ISETP.GE.AND P1, PT, R20, UR7, PT ;  /* 0x0000000714007c0c */ /* 0x004fe2000bf26270 */
[----:B0-----:R-:W-:-:S03]  /*0340*/  IMAD.WIDE R6, R21, 0x4, R4 ;  /* 0x0000000415067825 */ /* 0x001fc600078e0204 */
[----:B------:R-:W-:Y:S01]  /*0350*/  ISETP.GT.AND P1, PT, R20, -0x1, !P1 ;  /* 0xffffffff1400780c */ /* 0x000fe20004f24270 */
[----:B---3--:R-:W-:-:S03]  /*0360*/  IMAD.WIDE R8, R19, 0x4, R2 ;  /* 0x0000000413087825 */ /* 0x008fc600078e0202 */
[----:B------:R-:W-:Y:S01]  /*0370*/  PLOP3.LUT P1, PT, P1, P0, PT, 0x80, 0x8 ;  /* 0x000000000008781c */ /* 0x000fe20000f21070 */
[----:B------:R-:W-:-:S12]  /*0380*/  VIADD R26, R20, 0x1 ;  /* 0x00000001141a7836 */ /* 0x000fd80000000000 */
[----:B------:R-:W2:Y:S04]  /*0390*/  @P1 LDG.E R25, desc[UR4][R6.64] ;  /* 0x0000000406191981 */ /* 0x000ea8000c1e1900 */
[----:B------:R-:W2:Y:S01]  /*03a0*/  @P1 LDG.E R24, desc[UR4][R8.64] ;  /* 0x0000000408181981 */ /* 0x000ea2000c1e1900 */
[----:B------:R-:W-:-:S04]  /*03b0*/  ISETP.GE.AND P2, PT, R26, UR7, PT ;  /* 0x000000071a007c0c */ /* 0x000fc8000bf46270 */
[----:B------:R-:W-:-:S04]  /*03c0*/  ISETP.GT.AND P2, PT, R26, -0x1, !P2 ;  /* 0xffffffff1a00780c */ /* 0x000fc80005744270 */
[----:B------:R-:W-:-:S13]  /*03d0*/  PLOP3.LUT P2, PT, P2, P0, PT, 0x80, 0x8 ;  /* 0x000000000008781c */ /* 0x000fda0001741070 */
[----:B------:R-:W3:Y:S04]  /*03e0*/  @P2 LDG.E R27, desc[UR4][R6.64+0x4] ;  /* 0x00000404061b2981 */ /* 0x000ee8000c1e1900 */
[----:B------:R-:W3:Y:S01]  /*03f0*/  @P2 LDG.E R26, desc[UR4][R8.64+0x4] ;  /* 0x00000404081a2981 */ /* 0x000ee2000c1e1900 */
[----:B--2---:R-:W-:Y:S01]  /*0400*/  @P1 FFMA R10, R25, R24, R10 ;  /* 0x00000018190a1223 */ /* 0x004fe2000000000a */
[----:B------:R-:W-:-:S04]  /*0410*/  IADD3 R24, PT, PT, R20, 0x2, RZ ;  /* 0x0000000214187810 */ /* 0x000fc80007ffe0ff */
[----:B------:R-:W-:-:S04]  /*0420*/  ISETP.GE.AND P1, PT, R24, UR7, PT ;  /* 0x0000000718007c0c */ /* 0x000fc8000bf26270 */
[----:B------:R-:W-:-:S04]  /*0430*/  ISETP.GT.AND P1, PT, R24, -0x1, !P1 ;  /* 0xffffffff1800780c */ /* 0x000fc80004f24270 */
[----:B------:R-:W-:-:S13]  /*0440*/  PLOP3.LUT P1, PT, P1, P0, PT, 0x80, 0x8 ;  /* 0x000000000008781c */ /* 0x000fda0000f21070 */
[----:B------:R-:W2:Y:S01]  /*0450*/  @P1 LDG.E R25, desc[UR4][R6.64+0x8] ;  /* 0x0000080406191981 */ /* 0x000ea2000c1e1900 */
[----:B---3--:R-:W-:Y:S01]  /*0460*/  @P2 FFMA R10, R27, R26, R10 ;  /* 0x0000001a1b0a2223 */ /* 0x008fe2000000000a */
[----:B------:R-:W-:Y:S02]  /*0470*/  VIADD R26, R20, 0x3 ;  /* 0x00000003141a7836 */ /* 0x000fe40000000000 */
[----:B------:R-:W2:Y:S03]  /*0480*/  @P1 LDG.E R24, desc[UR4][R8.64+0x8] ;  /* 0x0000080408181981 */ /* 0x000ea6000c1e1900 */
[----:B------:R-:W-:-:S04]  /*0490*/  ISETP.GE.AND P2, PT, R26, UR7, PT ;  /* 0x000000071a007c0c */ /* 0x000fc8000bf46270 */
[----:B------:R-:W-:-:S04]  /*04a0*/  ISETP.GT.AND P2, PT, R26, -0x1, !P2 ;  /* 0xffffffff1a00780c */ /* 0x000fc80005744270 */
[----:B------:R-:W-:-:S13]  /*04b0*/  PLOP3.LUT P2, PT, P2, P0, PT, 0x80, 0x8 ;  /* 0x000000000008781c */ /* 0x000fda0001741070 */
[----:B------:R-:W3:Y:S04]  /*04c0*/  @P2 LDG.E R27, desc[UR4][R6.64+0xc] ;  /* 0x00000c04061b2981 */ /* 0x000ee8000c1e1900 */
[----:B------:R-:W3:Y:S01]  /*04d0*/  @P2 LDG.E R26, desc[UR4][R8.64+0xc] ;  /* 0x00000c04081a2981 */ /* 0x000ee2000c1e1900 */
[----:B--2---:R-:W-:Y:S01]  /*04e0*/  @P1 FFMA R10, R25, R24, R10 ;  /* 0x00000018190a1223 */ /* 0x004fe2000000000a */
[----:B------:R-:W-:-:S05]  /*04f0*/  VIADD R24, R20, 0x4 ;  /* 0x0000000414187836 */ /* 0x000fca0000000000 */
[----:B------:R-:W-:-:S04]  /*0500*/  ISETP.GE.AND P1, PT, R24, UR7, PT ;  /* 0x0000000718007c0c */ /* 0x000fc8000bf26270 */
[----:B------:R-:W-:-:S04]  /*0510*/  ISETP.GT.AND P1, PT, R24, -0x1, !P1 ;  /* 0xffffffff1800780c */ /* 0x000fc80004f24270 */
[----:B------:R-:W-:-:S13]  /*0520*/  PLOP3.LUT P3, PT, P1, P0, PT, 0x80, 0x8 ;  /* 0x000000000008781c */ /* 0x000fda0000f61070 */
[----:B------:R-:W2:Y:S04]  /*0530*/  @P3 LDG.E R25, desc[UR4][R6.64+0x10] ;  /* 0x0000100406193981 */ /* 0x000ea8000c1e1900 */
[----:B------:R-:W2:Y:S01]  /*0540*/  @P3 LDG.E R24, desc[UR4][R8.64+0x10] ;  /* 0x0000100408183981 */ /* 0x000ea2000c1e1900 */
[----:B---3--:R-:W-:Y:S01]  /*0550*/  @P2 FFMA R10, R27, R26, R10 ;  /* 0x0000001a1b0a2223 */ /* 0x008fe2000000000a */
[----:B------:R-:W-:-:S05]  /*0560*/  VIADD R26, R20, 0x5 ;  /* 0x00000005141a7836 */ /* 0x000fca0000000000 */
        /* <DEDUP_REMOVED lines=8> */
[----:B------:R-:W-:Y:S01]  /*05f0*/  ISETP.GT.AND P2, PT, R24, -0x1, !P2 ;  /* 0xffffffff1800780c */ /* 0x000fe20005744270 */
[----:B------:R-:W-:-:S05]  /*0600*/  VIADD R24, R20, 0x7 ;  /* 0x0000000714187836 */ /* 0x000fca0000000000 */
[C---:B------:R-:W-:Y:S02]  /*0610*/  ISETP.GE.AND P3, PT, R24.reuse, UR7, PT ;  /* 0x0000000718007c0c */ /* 0x040fe4000bf66270 */
[----:B------:R-:W-:Y:S02]  /*0620*/  PLOP3.LUT P2, PT, P2, P0, PT, 0x80, 0x8 ;  /* 0x000000000008781c */ /* 0x000fe40001741070 */
[----:B------:R-:W-:-:S04]  /*0630*/  ISETP.GT.AND P3, PT, R24, -0x1, !P3 ;  /* 0xffffffff1800780c */ /* 0x000fc80005f64270 */
[----:B------:R-:W-:-:S07]  /*0640*/  PLOP3.LUT P3, PT, P3, P0, PT, 0x80, 0x8 ;  /* 0x000000000008781c */ /* 0x000fce0001f61070 */
[----:B------:R-:W2:Y:S01]  /*0650*/  @P2 LDG.E R25, desc[UR4][R6.64+0x18] ;  /* 0x0000180406192981 */ /* 0x000ea2000c1e1900 */
[----:B---3--:R-:W-:-:S03]  /*0660*/  @P1 FFMA R10, R27, R26, R10 ;  /* 0x0000001a1b0a1223 */ /* 0x008fc6000000000a */
[----:B------:R-:W2:Y:S04]  /*0670*/  @P2 LDG.E R24, desc[UR4][R8.64+0x18] ;  /* 0x0000180408182981 */ /* 0x000ea8000c1e1900 */
[----:B------:R-:W3:Y:S04]  /*0680*/  @P3 LDG.E R27, desc[UR4][R6.64+0x1c] ;  /* 0x00001c04061b3981 */ /* 0x000ee8000c1e1900 */
[----:B------:R-:W3:Y:S01]  /*0690*/  @P3 LDG.E R26, desc[UR4][R8.64+0x1c] ;  /* 0x00001c04081a3981 */ /* 0x000ee2000c1e1900 */
[----:B------:R-:W-:-:S05]  /*06a0*/  VIADD R23, R23, 0x8 ;  /* 0x0000000817177836 */ /* 0x000fca0000000000 */
[----:B------:R-:W-:Y:S01]  /*06b0*/  ISETP.NE.AND P1, PT, R23, RZ, PT ;  /* 0x000000ff1700720c */ /* 0x000fe20003f25270 */
[----:B------:R-:W-:Y:S01]  /*06c0*/  VIADD R21, R21, 0x8 ;  /* 0x0000000815157836 */ /* 0x000fe20000000000 */
[----:B------:R-:W-:Y:S01]  /*06d0*/  IADD3 R22, PT, PT, R22, 0x8, RZ ;  /* 0x0000000816167810 */ /* 0x000fe20007ffe0ff */
[----:B------:R-:W-:Y:S02]  /*06e0*/  VIADD R19, R19, 0x8 ;  /* 0x0000000813137836 */ /* 0x000fe40000000000 */
[----:B------:R-:W-:Y:S02]  /*06f0*/  VIADD R20, R20, 0x8 ;  /* 0x0000000814147836 */ /* 0x000fe40000000000 */
[----:B--2---:R-:W-:-:S04]  /*0700*/  @P2 FFMA R10, R25, R24, R10 ;  /* 0x00000018190a2223 */ /* 0x004fc8000000000a */
[----:B---3--:R-:W-:Y:S02]  /*0710*/  @P3 FFMA R10, R27, R26, R10 ;  /* 0x0000001a1b0a3223 */ /* 0x008fe4000000000a */
[----:B------:R-:W-:Y:S05]  /*0720*/  @P1 BRA `(.L_x_2) ;  /* 0xfffffffc00001947 */ /* 0x000fea000383ffff */
[----:B------:R-:W-:-:S07]  /*0730*/  VIADD R6, R22, 0xfffffffd ;  /* 0xfffffffd16067836 */ /* 0x000fce0000000000 */
.L_x_1:
[----:B------:R-:W-:-:S13]  /*0740*/  ISETP.NE.AND P1, PT, R16, RZ, PT ;  /* 0x000000ff1000720c */ /* 0x000fda0003f25270 */
[----:B------:R-:W-:Y:S05]  /*0750*/  @!P1 BRA `(.L_x_3) ;  /* 0x0000000400589947 */ /* 0x000fea0003800000 */
[----:B------:R-:W-:Y:S02]  /*0760*/  VIADD R2, R16, 0xffffffff ;  /* 0xffffffff10027836 */ /* 0x000fe40000000000 */
[----:B------:R-:W-:-:S03]  /*0770*/  VIADD R7, R13, 0x1 ;  /* 0x000000010d077836 */ /* 0x000fc60000000000 */
[----:B------:R-:W-:Y:S02]  /*0780*/  ISETP.GE.U32.AND P1, PT, R2, 0x3, PT ;  /* 0x000000030200780c */ /* 0x000fe40003f26070 */
[----:B------:R-:W-:-:S11]  /*0790*/  LOP3.LUT P6, R7, R7, 0x3, RZ, 0xc0, !PT ;  /* 0x0000000307077812 */ /* 0x000fd600078cc0ff */
[----:B------:R-:W-:Y:S05]  /*07a0*/  @!P1 BRA `(.L_x_4) ;  /* 0x0000000000909947 */ /* 0x000fea0003800000 */
[----:B------:R-:W0:Y:S01]  /*07b0*/  LDCU UR6, c[0x0][0x398] ;  /* 0x00007300ff0677ac */ /* 0x000e220008000800 */
[----:B------:R-:W1:Y:S01]  /*07c0*/  LDC.64 R4, c[0x0][0x380] ;  /* 0x0000e000ff047b82 */ /* 0x000e620000000a00 */
[----:B------:R-:W-:-:S05]  /*07d0*/  IADD3 R8, PT, PT, R11, R6, RZ ;  /* 0x000000060b087210 */ /* 0x000fca0007ffe0ff */
[C---:B------:R-:W-:Y:S02]  /*07e0*/  VIADD R9, R8.reuse, 0x1 ;  /* 0x0000000108097836 */ /* 0x040fe40000000000 */
[----:B------:R-:W2:Y:S01]  /*07f0*/  LDC.64 R2, c[0x0][0x390] ;  /* 0x0000e400ff027b82 */ /* 0x000ea20000000a00 */
[C---:B------:R-:W-:Y:S02]  /*0800*/  VIADD R19, R8.reuse, 0x2 ;  /* 0x0000000208137836 */ /* 0x040fe40000000000 */
[C---:B------:R-:W-:Y:S01]  /*0810*/  VIADD R20, R8.reuse, 0x3 ;  /* 0x0000000308147836 */ /* 0x040fe20000000000 */
[C---:B0-----:R-:W-:Y:S02]  /*0820*/  ISETP.GE.AND P1, PT, R8.reuse, UR6, PT ;  /* 0x0000000608007c0c */ /* 0x041fe4000bf26270 */
[----:B------:R-:W-:Y:S02]  /*0830*/  ISETP.GE.AND P2, PT, R9, UR6, PT ;  /* 0x0000000609007c0c */ /* 0x000fe4000bf46270 */
[----:B------:R-:W-:-:S02]  /*0840*/  ISETP.GT.AND P1, PT, R8, -0x1, !P1 ;  /* 0xffffffff0800780c */ /* 0x000fc40004f24270 */
[----:B------:R-:W-:Y:S02]  /*0850*/  ISETP.GE.AND P3, PT, R19, UR6, PT ;  /* 0x0000000613007c0c */ /* 0x000fe4000bf66270 */
[----:B------:R-:W-:Y:S01]  /*0860*/  ISETP.GT.AND P2, PT, R9, -0x1, !P2 ;  /* 0xffffffff0900780c */ /* 0x000fe20005744270 */
[----:B------:R-:W-:Y:S01]  /*0870*/  IMAD R9, R17, UR6, R8 ;  /* 0x0000000611097c24 */ /* 0x000fe2000f8e0208 */
[----:B------:R-:W-:Y:S02]  /*0880*/  PLOP3.LUT P1, PT, P1, P0, PT, 0x80, 0x8 ;  /* 0x000000000008781c */ /* 0x000fe40000f21070 */
[----:B------:R-:W-:Y:S01]  /*0890*/  ISETP.GT.AND P3, PT, R19, -0x1, !P3 ;  /* 0xffffffff1300780c */ /* 0x000fe20005f64270 */
[----:B------:R-:W-:Y:S01]  /*08a0*/  IMAD.IADD R19, R18, 0x1, R6 ;  /* 0x0000000112137824 */ /* 0x000fe200078e0206 */
[----:B------:R-:W-:Y:S01]  /*08b0*/  ISETP.GE.AND P4, PT, R20, UR6, PT ;  /* 0x0000000614007c0c */ /* 0x000fe2000bf86270 */
[----:B-1----:R-:W-:Y:S01]  /*08c0*/  IMAD.WIDE R4, R9, 0x4, R4 ;  /* 0x0000000409047825 */ /* 0x002fe200078e0204 */
[----:B------:R-:W-:-:S02]  /*08d0*/  PLOP3.LUT P2, PT, P2, P0, PT, 0x80, 0x8 ;  /* 0x000000000008781c */ /* 0x000fc40001741070 */
[----:B------:R-:W-:Y:S01]  /*08e0*/  ISETP.GT.AND P4, PT, R20, -0x1, !P4 ;  /* 0xffffffff1400780c */ /* 0x000fe20006784270 */
[----:B--2---:R-:W-:Y:S01]  /*08f0*/  IMAD.WIDE R2, R19, 0x4, R2 ;  /* 0x0000000413027825 */ /* 0x004fe200078e0202 */
[----:B------:R-:W-:Y:S02]  /*0900*/  PLOP3.LUT P3, PT, P3, P0, PT, 0x80, 0x8 ;  /* 0x000000000008781c */ /* 0x000fe40001f61070 */
[----:B------:R-:W-:Y:S01]  /*0910*/  PLOP3.LUT P4, PT, P4, P0, PT, 0x80, 0x8 ;  /* 0x000000000008781c */ /* 0x000fe20002781070 */
[----:B------:R-:W2:Y:S04]  /*0920*/  @P1 LDG.E R9, desc[UR4][R4.64] ;  /* 0x0000000404091981 */ /* 0x000ea8000c1e1900 */
[----:B------:R-:W2:Y:S04]  /*0930*/  @P1 LDG.E R8, desc[UR4][R2.64] ;  /* 0x0000000402081981 */ /* 0x000ea8000c1e1900 */
[----:B------:R-:W3:Y:S04]  /*0940*/  @P2 LDG.E R19, desc[UR4][R4.64+0x4] ;  /* 0x0000040404132981 */ /* 0x000ee8000c1e1900 */
[----:B------:R-:W3:Y:S04]  /*0950*/  @P2 LDG.E R20, desc[UR4][R2.64+0x4] ;  /* 0x0000040402142981 */ /* 0x000ee8000c1e1900 */
[----:B------:R-:W4:Y:S04]  /*0960*/  @P3 LDG.E R21, desc[UR4][R4.64+0x8] ;  /* 0x0000080404153981 */ /* 0x000f28000c1e1900 */
[----:B------:R-:W4:Y:S04]  /*0970*/  @P3 LDG.E R22, desc[UR4][R2.64+0x8] ;  /* 0x0000080402163981 */ /* 0x000f28000c1e1900 */
[----:B------:R-:W5:Y:S04]  /*0980*/  @P4 LDG.E R23, desc[UR4][R4.64+0xc] ;  /* 0x00000c0404174981 */ /* 0x000f68000c1e1900 */
[----:B------:R-:W5:Y:S01]  /*0990*/  @P4 LDG.E R24, desc[UR4][R2.64+0xc] ;  /* 0x00000c0402184981 */ /* 0x000f62000c1e1900 */
[----:B------:R-:W-:-:S02]  /*09a0*/  VIADD R6, R6, 0x4 ;  /* 0x0000000406067836 */ /* 0x000fc40000000000 */
[----:B--2---:R-:W-:-:S04]  /*09b0*/  @P1 FFMA R10, R9, R8, R10 ;  /* 0x00000008090a1223 */ /* 0x004fc8000000000a */
[----:B---3--:R-:W-:-:S04]  /*09c0*/  @P2 FFMA R10, R19, R20, R10 ;  /* 0x00000014130a2223 */ /* 0x008fc8000000000a */
[----:B----4-:R-:W-:-:S04]  /*09d0*/  @P3 FFMA R10, R21, R22, R10 ;  /* 0x00000016150a3223 */ /* 0x010fc8000000000a */
[----:B-----5:R-:W-:-:S07]  /*09e0*/  @P4 FFMA R10, R23, R24, R10 ;  /* 0x00000018170a4223 */ /* 0x020fce000000000a */
.L_x_4:
[----:B------:R-:W-:Y:S05]  /*09f0*/  @!P6 BRA `(.L_x_3) ;  /* 0x0000000000b0e947 */ /* 0x000fea0003800000 */
[----:B------:R-:W-:Y:S02]  /*0a00*/  ISETP.NE.AND P1, PT, R7, 0x1, PT ;  /* 0x000000010700780c */ /* 0x000fe40003f25270 */
[----:B------:R-:W-:-:S04]  /*0a10*/  LOP3.LUT R2, R13, 0x1, RZ, 0xc0, !PT ;  /* 0x000000010d027812 */ /* 0x000fc800078ec0ff */
[----:B------:R-:W-:-:S07]  /*0a20*/  ISETP.NE.U32.AND P3, PT, R2, 0x1, PT ;  /* 0x000000010200780c */ /* 0x000fce0003f65070 */
[----:B------:R-:W-:Y:S06]  /*0a30*/  @!P1 BRA `(.L_x_5) ;  /* 0x0000000000589947 */ /* 0x000fec0003800000 */
[----:B------:R-:W0:Y:S01]  /*0a40*/  LDCU UR6, c[0x0][0x398] ;  /* 0x00007300ff0677ac */ /* 0x000e220008000800 */
[----:B------:R-:W1:Y:S01]  /*0a50*/  LDC.64 R4, c[0x0][0x380] ;  /* 0x0000e000ff047b82 */ /* 0x000e620000000a00 */
[--C-:B------:R-:W-:Y:S02]  /*0a60*/  IMAD.IADD R8, R11, 0x1, R6.reuse ;  /* 0x000000010b087824 */ /* 0x100fe400078e0206 */
[----:B------:R-:W-:-:S03]  /*0a70*/  IMAD.IADD R9, R18, 0x1, R6 ;  /* 0x0000000112097824 */ /* 0x000fc600078e0206 */
[C---:B------:R-:W-:Y:S02]  /*0a80*/  IADD3 R7, PT, PT, R8.reuse, 0x1, RZ ;  /* 0x0000000108077810 */ /* 0x040fe40007ffe0ff */
[----:B------:R-:W2:Y:S01]  /*0a90*/  LDC.64 R2, c[0x0][0x390] ;  /* 0x0000e400ff027b82 */ /* 0x000ea20000000a00 */
[C---:B0-----:R-:W-:Y:S02]  /*0aa0*/  ISETP.GE.AND P1, PT, R8.reuse, UR6, PT ;  /* 0x0000000608007c0c */ /* 0x041fe4000bf26270 */
[C---:B------:R-:W-:Y:S02]  /*0ab0*/  ISETP.GE.AND P2, PT, R7.reuse, UR6, PT ;  /* 0x0000000607007c0c */ /* 0x040fe4000bf46270 */
[----:B------:R-:W-:Y:S02]  /*0ac0*/  ISETP.GT.AND P1, PT, R8, -0x1, !P1 ;  /* 0xffffffff0800780c */ /* 0x000fe40004f24270 */
[----:B------:R-:W-:Y:S01]  /*0ad0*/  ISETP.GT.AND P2, PT, R7, -0x1, !P2 ;  /* 0xffffffff0700780c */ /* 0x000fe20005744270 */
[----:B------:R-:W-:Y:S01]  /*0ae0*/  IMAD R7, R17, UR6, R8 ;  /* 0x0000000611077c24 */ /* 0x000fe2000f8e0208 */
[----:B------:R-:W-:-:S02]  /*0af0*/  PLOP3.LUT P1, PT, P1, P0, PT, 0x80, 0x8 ;  /* 0x000000000008781c */ /* 0x000fc40000f21070 */
[----:B------:R-:W-:Y:S01]  /*0b00*/  PLOP3.LUT P2, PT, P2, P0, PT, 0x80, 0x8 ;  /* 0x000000000008781c */ /* 0x000fe20001741070 */
[----:B-1----:R-:W-:-:S04]  /*0b10*/  IMAD.WIDE R4, R7, 0x4, R4 ;  /* 0x0000000407047825 */ /* 0x002fc800078e0204 */
[----:B--2---:R-:W-:-:S06]  /*0b20*/  IMAD.WIDE R2, R9, 0x4, R2 ;  /* 0x0000000409027825 */ /* 0x004fcc00078e0202 */
[----:B------:R-:W2:Y:S04]  /*0b30*/  @P1 LDG.E R7, desc[UR4][R4.64] ;  /* 0x0000000404071981 */ /* 0x000ea8000c1e1900 */
[----:B------:R-:W2:Y:S04]  /*0b40*/  @P1 LDG.E R8, desc[UR4][R2.64] ;  /* 0x0000000402081981 */ /* 0x000ea8000c1e1900 */
[----:B------:R-:W3:Y:S04]  /*0b50*/  @P2 LDG.E R9, desc[UR4][R4.64+0x4] ;  /* 0x0000040404092981 */ /* 0x000ee8000c1e1900 */
[----:B------:R-:W3:Y:S01]  /*0b60*/  @P2 LDG.E R19, desc[UR4][R2.64+0x4] ;  /* 0x0000040402132981 */ /* 0x000ee2000c1e1900 */
[----:B------:R-:W-:-:S02]  /*0b70*/  VIADD R6, R6, 0x2 ;  /* 0x0000000206067836 */ /* 0x000fc40000000000 */
[----:B--2---:R-:W-:-:S04]  /*0b80*/  @P1 FFMA R10, R7, R8, R10 ;  /* 0x00000008070a1223 */ /* 0x004fc8000000000a */
[----:B---3--:R-:W-:-:S07]  /*0b90*/  @P2 FFMA R10, R9, R19, R10 ;  /* 0x00000013090a2223 */ /* 0x008fce000000000a */
.L_x_5:
[----:B------:R-:W-:Y:S05]  /*0ba0*/  @!P3 BRA `(.L_x_3) ;  /* 0x000000000044b947 */ /* 0x000fea0003800000 */
[----:B------:R-:W0:Y:S01]  /*0bb0*/  LDCU UR6, c[0x0][0x398] ;  /* 0x00007300ff0677ac */ /* 0x000e220008000800 */
[----:B------:R-:W-:Y:S01]  /*0bc0*/  IMAD.IADD R8, R11, 0x1, R6 ;  /* 0x000000010b087824 */ /* 0x000fe200078e0206 */
[----:B------:R-:W-:Y:S04]  /*0bd0*/  BSSY.RECONVERGENT B0, `(.L_x_3) ;  /* 0x000000e000007945 */ /* 0x000fe80003800200 */
[----:B0-----:R-:W-:-:S04]  /*0be0*/  ISETP.GE.AND P1, PT, R8, UR6, PT ;  /* 0x0000000608007c0c */ /* 0x001fc8000bf26270 */
[----:B------:R-:W-:-:S04]  /*0bf0*/  ISETP.GT.AND P1, PT, R8, -0x1, !P1 ;  /* 0xffffffff0800780c */ /* 0x000fc80004f24270 */
[----:B------:R-:W-:-:S13]  /*0c00*/  PLOP3.LUT P1, PT, P1, P0, PT, 0x80, 0x8 ;  /* 0x000000000008781c */ /* 0x000fda0000f21070 */
[----:B------:R-:W-:Y:S05]  /*0c10*/  @!P1 BRA `(.L_x_6) ;  /* 0x0000000000249947 */ /* 0x000fea0003800000 */
[----:B------:R-:W0:Y:S01]  /*0c20*/  LDC.64 R4, c[0x0][0x380] ;  /* 0x0000e000ff047b82 */ /* 0x000e220000000a00 */
[----:B------:R-:W-:Y:S02]  /*0c30*/  IMAD.IADD R7, R18, 0x1, R6 ;  /* 0x0000000112077824 */ /* 0x000fe400078e0206 */
[----:B------:R-:W-:-:S05]  /*0c40*/  IMAD R17, R17, UR6, R8 ;  /* 0x0000000611117c24 */ /* 0x000fca000f8e0208 */
[----:B------:R-:W1:Y:S01]  /*0c50*/  LDC.64 R2, c[0x0][0x390] ;  /* 0x0000e400ff027b82 */ /* 0x000e620000000a00 */
[----:B0-----:R-:W-:-:S06]  /*0c60*/  IMAD.WIDE R4, R17, 0x4, R4 ;  /* 0x0000000411047825 */ /* 0x001fcc00078e0204 */
[----:B------:R-:W2:Y:S01]  /*0c70*/  LDG.E R5, desc[UR4][R4.64] ;  /* 0x0000000404057981 */ /* 0x000ea2000c1e1900 */
[----:B-1----:R-:W-:-:S06]  /*0c80*/  IMAD.WIDE R2, R7, 0x4, R2 ;  /* 0x0000000407027825 */ /* 0x002fcc00078e0202 */
[----:B------:R-:W2:Y:S02]  /*0c90*/  LDG.E R2, desc[UR4][R2.64] ;  /* 0x0000000402027981 */ /* 0x000ea4000c1e1900 */
[----:B--2---:R-:W-:-:S07]  /*0ca0*/  FFMA R10, R5, R2, R10 ;  /* 0x00000002050a7223 */ /* 0x004fce000000000a */
.L_x_6:
[----:B------:R-:W-:Y:S05]  /*0cb0*/  BSYNC.RECONVERGENT B0 ;  /* 0x0000000000007941 */ /* 0x000fea0003800200 */
.L_x_3:
[----:B------:R-:W-:Y:S05]  /*0cc0*/  @P5 BRA `(.L_x_7) ;  /* 0xfffffff400385947 */ /* 0x000fea000383ffff */
.L_x_0:
[----:B------:R-:W0:Y:S01]  /*0cd0*/  LDC.64 R2, c[0x0][0x388] ;  /* 0x0000e200ff027b82 */ /* 0x000e220000000a00 */
[----:B------:R-:W1:Y:S02]  /*0ce0*/  LDCU UR6, c[0x0][0x398] ;  /* 0x00007300ff0677ac */ /* 0x000e640008000800 */
[----:B-1----:R-:W-:-:S04]  /*0cf0*/  IMAD R11, R0, UR6, R11 ;  /* 0x00000006000b7c24 */ /* 0x002fc8000f8e020b */
[----:B0-----:R-:W-:-:S05]  /*0d00*/  IMAD.WIDE R2, R11, 0x4, R2 ;  /* 0x000000040b027825 */ /* 0x001fca00078e0202 */
[----:B------:R-:W-:Y:S01]  /*0d10*/  STG.E desc[UR4][R2.64], R10 ;  /* 0x0000000a02007986 */ /* 0x000fe2000c101904 */
[----:B------:R-:W-:Y:S05]  /*0d20*/  EXIT ;  /* 0x000000000000794d */ /* 0x000fea0003800000 */
.L_x_8:
[----:B------:R-:W-:-:S00]  /*0d30*/  BRA `(.L_x_8) ;  /* 0xfffffffc00fc7947 */ /* 0x000fc0000383ffff */
[----:B------:R-:W-:-:S00]  /*0d40*/  NOP ;  /* 0x0000000000007918 */ /* 0x000fc00000000000 */
        /* <DEDUP_REMOVED lines=11> */
.L_x_9:


//--------------------- .nv.shared.reserved.0     --------------------------
	.section	.nv.shared.reserved.0,"aw",@nobits
	.weak		__nv_reservedSMEM_offset_0_alias
	.size		__nv_reservedSMEM_offset_0_alias, 0, 64
	.other		__nv_reservedSMEM_offset_0_alias,@"STO_CUDA_RESERVED_SHARED STV_DEFAULT"
__nv_reservedSMEM_offset_0_alias:
	.zero		0
	.zero		64


//--------------------- .nv.constant0._Z20gaussianFilterKernelPfS_S_iii --------------------------
	.section	.nv.constant0._Z20gaussianFilterKernelPfS_S_iii,"a",@progbits
	.sectionflags	@""
	.align	4
.nv.constant0._Z20gaussianFilterKernelPfS_S_iii:
	.zero		932


//--------------------- SYMBOLS --------------------------

	.type		.nv.reservedSmem.offset0,@object
	.size		.nv.reservedSmem.offset0,0x4
